//
// Generated by NVIDIA NVVM Compiler
//
// Compiler Build ID: CL-36424714
// Cuda compilation tools, release 13.0, V13.0.88
// Based on NVVM 20.0.0
//

.version 9.0
.target sm_100
.address_size 64

	// .globl	_Z15subtract_kernelPjjj

.visible .entry _Z15subtract_kernelPjjj(
	.param .u64 .ptr .align 1 _Z15subtract_kernelPjjj_param_0,
	.param .u32 _Z15subtract_kernelPjjj_param_1,
	.param .u32 _Z15subtract_kernelPjjj_param_2
)
{
	.reg .b32 	%r<4>;
	.reg .b64 	%rd<3>;

	ld.param.u64 	%rd1, [_Z15subtract_kernelPjjj_param_0];
	ld.param.u32 	%r2, [_Z15subtract_kernelPjjj_param_1];
	ld.param.u32 	%r3, [_Z15subtract_kernelPjjj_param_2];
	cvta.to.global.u64 	%rd2, %rd1;
	// begin inline asm
	sub.u32 %r1, %r2, %r3;
	// end inline asm
	st.global.u32 	[%rd2], %r1;
	ret;

}


// ===== COMPILED SASS (sm_100) =====

	.target	sm_100

	.elftype	@"ET_EXEC"


//--------------------- .note.nv.tkinfo           --------------------------
	.section	.note.nv.tkinfo,"",@"SHT_NOTE"
	.sectionflags	@"SHF_NOTE_NV_TKINFO"
	.tkinfo
        /*0018*/ 	.word	0x00000002
        /*0030*/ 	.string	""
        /*0030*/ 	.string	"ptxas"
        /*0030*/ 	.string	"Cuda compilation tools, release 13.0, V13.0.88"
        /*0030*/ 	.string	"Build cuda_13.0.r13.0/compiler.36424714_0"
        /*0030*/ 	.string	"-arch sm_100 -m 64 "



//--------------------- .note.nv.cuinfo           --------------------------
	.section	.note.nv.cuinfo,"",@"SHT_NOTE"
	.sectionflags	@"SHF_NOTE_NV_CUINFO"
        /*0018*/ 	.short	0x0002
        /*001a*/ 	.short	0x0064
        /*001c*/ 	.short	0x0082
	.zero		2


//--------------------- .nv.info                  --------------------------
	.section	.nv.info,"",@"SHT_CUDA_INFO"
	.align	4


	//----- nvinfo : EIATTR_REGCOUNT
	.align		4
        /*0000*/ 	.byte	0x04, 0x2f
        /*0002*/ 	.short	(.L_1 - .L_0)
	.align		4
.L_0:
        /*0004*/ 	.word	index@(_Z15subtract_kernelPjjj)
        /*0008*/ 	.word	0x00000008


	//----- nvinfo : EIATTR_FRAME_SIZE
	.align		4
.L_1:
        /*000c*/ 	.byte	0x04, 0x11
        /*000e*/ 	.short	(.L_3 - .L_2)
	.align		4
.L_2:
        /*0010*/ 	.word	index@(_Z15subtract_kernelPjjj)
        /*0014*/ 	.word	0x00000000


	//----- nvinfo : EIATTR_MIN_STACK_SIZE
	.align		4
.L_3:
        /*0018*/ 	.byte	0x04, 0x12
        /*001a*/ 	.short	(.L_5 - .L_4)
	.align		4
.L_4:
        /*001c*/ 	.word	index@(_Z15subtract_kernelPjjj)
        /*0020*/ 	.word	0x00000000
.L_5:


//--------------------- .nv.compat                --------------------------
	.section	.nv.compat,"",@"SHT_CUDA_COMPAT_INFO"
	.align	4
        /*0000*/ 	.byte	0x02, 0x09, 0x00, 0x00, 0x02, 0x02, 0x01, 0x00, 0x02, 0x05, 0x05, 0x00, 0x03, 0x07, 0x01, 0x01
        /*0010*/ 	.byte	0x02, 0x03, 0x00, 0x00, 0x02, 0x06, 0x01, 0x00, 0x04, 0x0b, 0x08, 0x00, 0x09, 0x00, 0x00, 0x00
        /*0020*/ 	.byte	0x00, 0x00, 0x00, 0x00


//--------------------- .nv.info._Z15subtract_kernelPjjj --------------------------
	.section	.nv.info._Z15subtract_kernelPjjj,"",@"SHT_CUDA_INFO"
	.sectionflags	@""
	.align	4


	//----- nvinfo : EIATTR_CUDA_API_VERSION
	.align		4
        /*0000*/ 	.byte	0x04, 0x37
        /*0002*/ 	.short	(.L_7 - .L_6)
.L_6:
        /*0004*/ 	.word	0x00000082


	//----- nvinfo : EIATTR_KPARAM_INFO
	.align		4
.L_7:
        /*0008*/ 	.byte	0x04, 0x17
        /*000a*/ 	.short	(.L_9 - .L_8)
.L_8:
        /*000c*/ 	.word	0x00000000
        /*0010*/ 	.short	0x0002
        /*0012*/ 	.short	0x000c
        /*0014*/ 	.byte	0x00, 0xf0, 0x11, 0x00


	//----- nvinfo : EIATTR_KPARAM_INFO
	.align		4
.L_9:
        /*0018*/ 	.byte	0x04, 0x17
        /*001a*/ 	.short	(.L_11 - .L_10)
.L_10:
        /*001c*/ 	.word	0x00000000
        /*0020*/ 	.short	0x0001
        /*0022*/ 	.short	0x0008
        /*0024*/ 	.byte	0x00, 0xf0, 0x11, 0x00


	//----- nvinfo : EIATTR_KPARAM_INFO
	.align		4
.L_11:
        /*0028*/ 	.byte	0x04, 0x17
        /*002a*/ 	.short	(.L_13 - .L_12)
.L_12:
        /*002c*/ 	.word	0x00000000
        /*0030*/ 	.short	0x0000
        /*0032*/ 	.short	0x0000
        /*0034*/ 	.byte	0x00, 0xf5, 0x21, 0x00


	//----- nvinfo : EIATTR_SPARSE_MMA_MASK
	.align		4
.L_13:
        /*0038*/ 	.byte	0x03, 0x50
        /*003a*/ 	.short	0x0000


	//----- nvinfo : EIATTR_MAXREG_COUNT
	.align		4
        /*003c*/ 	.byte	0x03, 0x1b
        /*003e*/ 	.short	0x00ff


	//----- nvinfo : EIATTR_MERCURY_ISA_VERSION
	.align		4
        /*0040*/ 	.byte	0x03, 0x5f
        /*0042*/ 	.short	0x0101


	//----- nvinfo : EIATTR_VRC_CTA_INIT_COUNT
	.align		4
        /*0044*/ 	.byte	0x02, 0x4a
	.zero		1
	.zero		1


	//----- nvinfo : EIATTR_EXIT_INSTR_OFFSETS
	.align		4
        /*0048*/ 	.byte	0x04, 0x1c
        /*004a*/ 	.short	(.L_15 - .L_14)


	//   ....[0]....
.L_14:
        /*004c*/ 	.word	0x00000060


	//----- nvinfo : EIATTR_CBANK_PARAM_SIZE
	.align		4
.L_15:
        /*0050*/ 	.byte	0x03, 0x19
        /*0052*/ 	.short	0x0010


	//----- nvinfo : EIATTR_PARAM_CBANK
	.align		4
        /*0054*/ 	.byte	0x04, 0x0a
        /*0056*/ 	.short	(.L_17 - .L_16)
	.align		4
.L_16:
        /*0058*/ 	.word	index@(.nv.constant0._Z15subtract_kernelPjjj)
        /*005c*/ 	.short	0x0380
        /*005e*/ 	.short	0x0010


	//----- nvinfo : EIATTR_SW_WAR
	.align		4
.L_17:
        /*0060*/ 	.byte	0x04, 0x36
        /*0062*/ 	.short	(.L_19 - .L_18)
.L_18:
        /*0064*/ 	.word	0x00000008
.L_19:


//--------------------- .nv.callgraph             --------------------------
	.section	.nv.callgraph,"",@"SHT_CUDA_CALLGRAPH"
	.align	4
	.sectionentsize	8
	.align		4
        /*0000*/ 	.word	0x00000000
	.align		4
        /*0004*/ 	.word	0xffffffff
	.align		4
        /*0008*/ 	.word	0x00000000
	.align		4
        /*000c*/ 	.word	0xfffffffe
	.align		4
        /*0010*/ 	.word	0x00000000
	.align		4
        /*0014*/ 	.word	0xfffffffd
	.align		4
        /*0018*/ 	.word	0x00000000
	.align		4
        /*001c*/ 	.word	0xfffffffc


//--------------------- .text._Z15subtract_kernelPjjj --------------------------
	.section	.text._Z15subtract_kernelPjjj,"ax",@progbits
	.align	128
        .global         _Z15subtract_kernelPjjj
        .type           _Z15subtract_kernelPjjj,@function
        .size           _Z15subtract_kernelPjjj,(.L_x_1 - _Z15subtract_kernelPjjj)
        .other          _Z15subtract_kernelPjjj,@"STO_CUDA_ENTRY STV_DEFAULT"
_Z15subtract_kernelPjjj:
.text._Z15subtract_kernelPjjj:
[----:B------:R-:W-:Y:S08]  /*0000*/  LDC R1, c[0x0][0x37c] ;  /* 0x0000df00ff017b82 */ /* 0x000ff00000000800 */
[----:B------:R-:W0:Y:S01]  /*0010*/  LDC.64 R4, c[0x0][0x388] ;  /* 0x0000e200ff047b82 */ /* 0x000e220000000a00 */
[----:B------:R-:W1:Y:S07]  /*0020*/  LDCU.64 UR4, c[0x0][0x358] ;  /* 0x00006b00ff0477ac */ /* 0x000e6e0008000a00 */
[----:B------:R-:W1:Y:S01]  /*0030*/  LDC.64 R2, c[0x0][0x380] ;  /* 0x0000e000ff027b82 */ /* 0x000e620000000a00 */
[----:B0-----:R-:W-:-:S05]  /*0040*/  IADD3 R5, PT, PT, R4, -R5, RZ ;  /* 0x8000000504057210 */ /* 0x001fca0007ffe0ff */
[----:B-1----:R-:W-:Y:S01]  /*0050*/  STG.E desc[UR4][R2.64], R5 ;  /* 0x0000000502007986 */ /* 0x002fe2000c101904 */
[----:B------:R-:W-:Y:S05]  /*0060*/  EXIT ;  /* 0x000000000000794d */ /* 0x000fea0003800000 */
.L_x_0:
[----:B------:R-:W-:-:S00]  /*0070*/  BRA `(.L_x_0) ;  /* 0xfffffffc00fc7947 */ /* 0x000fc0000383ffff */
[----:B------:R-:W-:-:S00]  /*0080*/  NOP ;  /* 0x0000000000007918 */ /* 0x000fc00000000000 */
[----:B------:R-:W-:-:S00]  /*0090*/  NOP ;  /* 0x0000000000007918 */ /* 0x000fc00000000000 */
[----:B------:R-:W-:-:S00]  /*00a0*/  NOP ;  /* 0x0000000000007918 */ /* 0x000fc00000000000 */
[----:B------:R-:W-:-:S00]  /*00b0*/  NOP ;  /* 0x0000000000007918 */ /* 0x000fc00000000000 */
[----:B------:R-:W-:-:S00]  /*00c0*/  NOP ;  /* 0x0000000000007918 */ /* 0x000fc00000000000 */
[----:B------:R-:W-:-:S00]  /*00d0*/  NOP ;  /* 0x0000000000007918 */ /* 0x000fc00000000000 */
[----:B------:R-:W-:-:S00]  /*00e0*/  NOP ;  /* 0x0000000000007918 */ /* 0x000fc00000000000 */
[----:B------:R-:W-:-:S00]  /*00f0*/  NOP ;  /* 0x0000000000007918 */ /* 0x000fc00000000000 */
.L_x_1:


//--------------------- .nv.shared.reserved.0     --------------------------
	.section	.nv.shared.reserved.0,"aw",@nobits
	.weak		__nv_reservedSMEM_offset_0_alias
	.size		__nv_reservedSMEM_offset_0_alias, 0, 64
	.other		__nv_reservedSMEM_offset_0_alias,@"STO_CUDA_RESERVED_SHARED STV_DEFAULT"
__nv_reservedSMEM_offset_0_alias:
	.zero		0
	.zero		64


//--------------------- .nv.constant0._Z15subtract_kernelPjjj --------------------------
	.section	.nv.constant0._Z15subtract_kernelPjjj,"a",@progbits
	.sectionflags	@""
	.align	4
.nv.constant0._Z15subtract_kernelPjjj:
	.zero		912


//--------------------- SYMBOLS --------------------------

	.type		.nv.reservedSmem.offset0,@object
	.size		.nv.reservedSmem.offset0,0x4
